//
// Generated by NVIDIA NVVM Compiler
//
// Compiler Build ID: CL-36424714
// Cuda compilation tools, release 13.0, V13.0.88
// Based on NVVM 20.0.0
//

.version 9.0
.target sm_100
.address_size 64

	// .globl	_Z2RSPcS_i

.visible .entry _Z2RSPcS_i(
	.param .u64 .ptr .align 1 _Z2RSPcS_i_param_0,
	.param .u64 .ptr .align 1 _Z2RSPcS_i_param_1,
	.param .u32 _Z2RSPcS_i_param_2
)
{
	.reg .pred 	%p<7>;
	.reg .b16 	%rs<6>;
	.reg .b32 	%r<36>;
	.reg .b64 	%rd<19>;

	ld.param.u64 	%rd6, [_Z2RSPcS_i_param_0];
	ld.param.u64 	%rd7, [_Z2RSPcS_i_param_1];
	ld.param.u32 	%r17, [_Z2RSPcS_i_param_2];
	cvta.to.global.u64 	%rd1, %rd7;
	cvta.to.global.u64 	%rd2, %rd6;
	mov.u32 	%r1, %ctaid.x;
	sub.s32 	%r2, %r17, %r1;
	setp.eq.s32 	%p1, %r1, 0;
	mov.b32 	%r30, 0;
	@%p1 bra 	$L__BB0_2;
	add.s32 	%r19, %r17, -1;
	min.s32 	%r20, %r2, %r19;
	sub.s32 	%r21, %r19, %r20;
	mad.lo.s32 	%r22, %r21, %r19, %r17;
	sub.s32 	%r23, %r17, %r20;
	add.s32 	%r24, %r23, -2;
	mul.wide.u32 	%rd8, %r21, %r24;
	shr.u64 	%rd9, %rd8, 1;
	cvt.u32.u64 	%r25, %rd9;
	sub.s32 	%r30, %r22, %r25;
$L__BB0_2:
	add.s32 	%r26, %r2, %r30;
	setp.ge.s32 	%p2, %r30, %r26;
	@%p2 bra 	$L__BB0_9;
	and.b32  	%r5, %r2, 3;
	setp.eq.s32 	%p3, %r5, 0;
	mov.u32 	%r33, %r30;
	@%p3 bra 	$L__BB0_6;
	cvt.s64.s32 	%rd10, %r30;
	sub.s64 	%rd3, %rd2, %rd10;
	neg.s32 	%r31, %r5;
	mov.u32 	%r33, %r30;
$L__BB0_5:
	.pragma "nounroll";
	cvt.s64.s32 	%rd11, %r33;
	add.s64 	%rd12, %rd1, %rd11;
	add.s64 	%rd13, %rd3, %rd11;
	ld.global.u8 	%rs1, [%rd13];
	st.global.u8 	[%rd12], %rs1;
	add.s32 	%r33, %r33, 1;
	add.s32 	%r31, %r31, 1;
	setp.ne.s32 	%p4, %r31, 0;
	@%p4 bra 	$L__BB0_5;
$L__BB0_6:
	sub.s32 	%r27, %r1, %r17;
	setp.gt.u32 	%p5, %r27, -4;
	@%p5 bra 	$L__BB0_9;
	add.s32 	%r28, %r1, %r33;
	sub.s32 	%r29, %r28, %r30;
	sub.s32 	%r34, %r29, %r17;
	cvt.s64.s32 	%rd14, %r30;
	sub.s64 	%rd15, %rd2, %rd14;
	add.s64 	%rd4, %rd15, 1;
	add.s64 	%rd5, %rd1, 3;
$L__BB0_8:
	cvt.s64.s32 	%rd16, %r33;
	add.s64 	%rd17, %rd4, %rd16;
	add.s64 	%rd18, %rd5, %rd16;
	ld.global.u8 	%rs2, [%rd17+-1];
	st.global.u8 	[%rd18+-3], %rs2;
	ld.global.u8 	%rs3, [%rd17];
	st.global.u8 	[%rd18+-2], %rs3;
	ld.global.u8 	%rs4, [%rd17+1];
	st.global.u8 	[%rd18+-1], %rs4;
	ld.global.u8 	%rs5, [%rd17+2];
	st.global.u8 	[%rd18], %rs5;
	add.s32 	%r33, %r33, 4;
	add.s32 	%r34, %r34, 4;
	setp.ne.s32 	%p6, %r34, 0;
	@%p6 bra 	$L__BB0_8;
$L__BB0_9:
	ret;

}


// ===== COMPILED SASS (sm_100) =====

	.target	sm_100

	.elftype	@"ET_EXEC"


//--------------------- .note.nv.tkinfo           --------------------------
	.section	.note.nv.tkinfo,"",@"SHT_NOTE"
	.sectionflags	@"SHF_NOTE_NV_TKINFO"
	.tkinfo
        /*0018*/ 	.word	0x00000002
        /*0030*/ 	.string	""
        /*0030*/ 	.string	"ptxas"
        /*0030*/ 	.string	"Cuda compilation tools, release 13.0, V13.0.88"
        /*0030*/ 	.string	"Build cuda_13.0.r13.0/compiler.36424714_0"
        /*0030*/ 	.string	"-arch sm_100 -m 64 "



//--------------------- .note.nv.cuinfo           --------------------------
	.section	.note.nv.cuinfo,"",@"SHT_NOTE"
	.sectionflags	@"SHF_NOTE_NV_CUINFO"
        /*0018*/ 	.short	0x0002
        /*001a*/ 	.short	0x0064
        /*001c*/ 	.short	0x0082
	.zero		2


//--------------------- .nv.info                  --------------------------
	.section	.nv.info,"",@"SHT_CUDA_INFO"
	.align	4


	//----- nvinfo : EIATTR_REGCOUNT
	.align		4
        /*0000*/ 	.byte	0x04, 0x2f
        /*0002*/ 	.short	(.L_1 - .L_0)
	.align		4
.L_0:
        /*0004*/ 	.word	index@(_Z2RSPcS_i)
        /*0008*/ 	.word	0x00000018


	//----- nvinfo : EIATTR_FRAME_SIZE
	.align		4
.L_1:
        /*000c*/ 	.byte	0x04, 0x11
        /*000e*/ 	.short	(.L_3 - .L_2)
	.align		4
.L_2:
        /*0010*/ 	.word	index@(_Z2RSPcS_i)
        /*0014*/ 	.word	0x00000000


	//----- nvinfo : EIATTR_MIN_STACK_SIZE
	.align		4
.L_3:
        /*0018*/ 	.byte	0x04, 0x12
        /*001a*/ 	.short	(.L_5 - .L_4)
	.align		4
.L_4:
        /*001c*/ 	.word	index@(_Z2RSPcS_i)
        /*0020*/ 	.word	0x00000000
.L_5:


//--------------------- .nv.compat                --------------------------
	.section	.nv.compat,"",@"SHT_CUDA_COMPAT_INFO"
	.align	4
        /*0000*/ 	.byte	0x02, 0x09, 0x00, 0x00, 0x02, 0x02, 0x01, 0x00, 0x02, 0x05, 0x05, 0x00, 0x03, 0x07, 0x01, 0x01
        /*0010*/ 	.byte	0x02, 0x03, 0x00, 0x00, 0x02, 0x06, 0x01, 0x00, 0x04, 0x0b, 0x08, 0x00, 0x09, 0x00, 0x00, 0x00
        /*0020*/ 	.byte	0x00, 0x00, 0x00, 0x00


//--------------------- .nv.info._Z2RSPcS_i       --------------------------
	.section	.nv.info._Z2RSPcS_i,"",@"SHT_CUDA_INFO"
	.sectionflags	@""
	.align	4


	//----- nvinfo : EIATTR_CUDA_API_VERSION
	.align		4
        /*0000*/ 	.byte	0x04, 0x37
        /*0002*/ 	.short	(.L_7 - .L_6)
.L_6:
        /*0004*/ 	.word	0x00000082


	//----- nvinfo : EIATTR_KPARAM_INFO
	.align		4
.L_7:
        /*0008*/ 	.byte	0x04, 0x17
        /*000a*/ 	.short	(.L_9 - .L_8)
.L_8:
        /*000c*/ 	.word	0x00000000
        /*0010*/ 	.short	0x0002
        /*0012*/ 	.short	0x0010
        /*0014*/ 	.byte	0x00, 0xf0, 0x11, 0x00


	//----- nvinfo : EIATTR_KPARAM_INFO
	.align		4
.L_9:
        /*0018*/ 	.byte	0x04, 0x17
        /*001a*/ 	.short	(.L_11 - .L_10)
.L_10:
        /*001c*/ 	.word	0x00000000
        /*0020*/ 	.short	0x0001
        /*0022*/ 	.short	0x0008
        /*0024*/ 	.byte	0x00, 0xf5, 0x21, 0x00


	//----- nvinfo : EIATTR_KPARAM_INFO
	.align		4
.L_11:
        /*0028*/ 	.byte	0x04, 0x17
        /*002a*/ 	.short	(.L_13 - .L_12)
.L_12:
        /*002c*/ 	.word	0x00000000
        /*0030*/ 	.short	0x0000
        /*0032*/ 	.short	0x0000
        /*0034*/ 	.byte	0x00, 0xf5, 0x21, 0x00


	//----- nvinfo : EIATTR_SPARSE_MMA_MASK
	.align		4
.L_13:
        /*0038*/ 	.byte	0x03, 0x50
        /*003a*/ 	.short	0x0000


	//----- nvinfo : EIATTR_MAXREG_COUNT
	.align		4
        /*003c*/ 	.byte	0x03, 0x1b
        /*003e*/ 	.short	0x00ff


	//----- nvinfo : EIATTR_MERCURY_ISA_VERSION
	.align		4
        /*0040*/ 	.byte	0x03, 0x5f
        /*0042*/ 	.short	0x0101


	//----- nvinfo : EIATTR_VRC_CTA_INIT_COUNT
	.align		4
        /*0044*/ 	.byte	0x02, 0x4a
	.zero		1
	.zero		1


	//----- nvinfo : EIATTR_EXIT_INSTR_OFFSETS
	.align		4
        /*0048*/ 	.byte	0x04, 0x1c
        /*004a*/ 	.short	(.L_15 - .L_14)


	//   ....[0]....
.L_14:
        /*004c*/ 	.word	0x00000110


	//   ....[1]....
        /*0050*/ 	.word	0x000002a0


	//   ....[2]....
        /*0054*/ 	.word	0x00000970


	//   ....[3]....
        /*0058*/ 	.word	0x00000a90


	//----- nvinfo : EIATTR_CBANK_PARAM_SIZE
	.align		4
.L_15:
        /*005c*/ 	.byte	0x03, 0x19
        /*005e*/ 	.short	0x0014


	//----- nvinfo : EIATTR_PARAM_CBANK
	.align		4
        /*0060*/ 	.byte	0x04, 0x0a
        /*0062*/ 	.short	(.L_17 - .L_16)
	.align		4
.L_16:
        /*0064*/ 	.word	index@(.nv.constant0._Z2RSPcS_i)
        /*0068*/ 	.short	0x0380
        /*006a*/ 	.short	0x0014


	//----- nvinfo : EIATTR_SW_WAR
	.align		4
.L_17:
        /*006c*/ 	.byte	0x04, 0x36
        /*006e*/ 	.short	(.L_19 - .L_18)
.L_18:
        /*0070*/ 	.word	0x00000008
.L_19:


//--------------------- .nv.callgraph             --------------------------
	.section	.nv.callgraph,"",@"SHT_CUDA_CALLGRAPH"
	.align	4
	.sectionentsize	8
	.align		4
        /*0000*/ 	.word	0x00000000
	.align		4
        /*0004*/ 	.word	0xffffffff
	.align		4
        /*0008*/ 	.word	0x00000000
	.align		4
        /*000c*/ 	.word	0xfffffffe
	.align		4
        /*0010*/ 	.word	0x00000000
	.align		4
        /*0014*/ 	.word	0xfffffffd
	.align		4
        /*0018*/ 	.word	0x00000000
	.align		4
        /*001c*/ 	.word	0xfffffffc


//--------------------- .text._Z2RSPcS_i          --------------------------
	.section	.text._Z2RSPcS_i,"ax",@progbits
	.align	128
        .global         _Z2RSPcS_i
        .type           _Z2RSPcS_i,@function
        .size           _Z2RSPcS_i,(.L_x_8 - _Z2RSPcS_i)
        .other          _Z2RSPcS_i,@"STO_CUDA_ENTRY STV_DEFAULT"
_Z2RSPcS_i:
.text._Z2RSPcS_i:
[----:B------:R-:W-:Y:S08]  /*0000*/  LDC R1, c[0x0][0x37c] ;  /* 0x0000df00ff017b82 */ /* 0x000ff00000000800 */
[----:B------:R-:W0:Y:S01]  /*0010*/  S2UR UR4, SR_CTAID.X ;  /* 0x00000000000479c3 */ /* 0x000e220000002500 */
[----:B------:R-:W-:-:S07]  /*0020*/  IMAD.MOV.U32 R7, RZ, RZ, RZ ;  /* 0x000000ffff077224 */ /* 0x000fce00078e00ff */
[----:B------:R-:W1:Y:S01]  /*0030*/  LDC R9, c[0x0][0x390] ;  /* 0x0000e400ff097b82 */ /* 0x000e620000000800 */
[----:B0-----:R-:W-:Y:S02]  /*0040*/  UISETP.NE.AND UP0, UPT, UR4, URZ, UPT ;  /* 0x000000ff0400728c */ /* 0x001fe4000bf05270 */
[----:B-1----:R-:W-:-:S07]  /*0050*/  VIADD R0, R9, -UR4 ;  /* 0x8000000409007c36 */ /* 0x002fce0008000000 */
[----:B------:R-:W-:Y:S05]  /*0060*/  BRA.U !UP0, `(.L_x_0) ;  /* 0x0000000108207547 */ /* 0x000fea000b800000 */
[----:B------:R-:W-:-:S05]  /*0070*/  VIADD R5, R9, 0xffffffff ;  /* 0xffffffff09057836 */ /* 0x000fca0000000000 */
[----:B------:R-:W-:-:S04]  /*0080*/  VIMNMX R2, PT, PT, R0, R5, PT ;  /* 0x0000000500027248 */ /* 0x000fc80003fe0100 */
[----:B------:R-:W-:Y:S01]  /*0090*/  IADD3 R3, PT, PT, -R2, -0x2, R9 ;  /* 0xfffffffe02037810 */ /* 0x000fe20007ffe109 */
[----:B------:R-:W-:-:S04]  /*00a0*/  IMAD.IADD R4, R5, 0x1, -R2 ;  /* 0x0000000105047824 */ /* 0x000fc800078e0a02 */
[----:B------:R-:W-:-:S04]  /*00b0*/  IMAD.WIDE.U32 R2, R4, R3, RZ ;  /* 0x0000000304027225 */ /* 0x000fc800078e00ff */
[----:B------:R-:W-:Y:S01]  /*00c0*/  IMAD R4, R5, R4, R9 ;  /* 0x0000000405047224 */ /* 0x000fe200078e0209 */
[----:B------:R-:W-:-:S05]  /*00d0*/  SHF.R.U64 R3, R2, 0x1, R3 ;  /* 0x0000000102037819 */ /* 0x000fca0000001203 */
[----:B------:R-:W-:-:S07]  /*00e0*/  IMAD.IADD R7, R4, 0x1, -R3 ;  /* 0x0000000104077824 */ /* 0x000fce00078e0a03 */
.L_x_0:
[----:B------:R-:W-:-:S05]  /*00f0*/  IMAD.IADD R2, R0, 0x1, R7 ;  /* 0x0000000100027824 */ /* 0x000fca00078e0207 */
[----:B------:R-:W-:-:S13]  /*0100*/  ISETP.GE.AND P0, PT, R7, R2, PT ;  /* 0x000000020700720c */ /* 0x000fda0003f06270 */
[----:B------:R-:W-:Y:S05]  /*0110*/  @P0 EXIT ;  /* 0x000000000000094d */ /* 0x000fea0003800000 */
[----:B------:R-:W-:Y:S01]  /*0120*/  LOP3.LUT P1, R2, R0, 0x3, RZ, 0xc0, !PT ;  /* 0x0000000300027812 */ /* 0x000fe2000782c0ff */
[----:B------:R-:W0:Y:S01]  /*0130*/  LDCU.64 UR6, c[0x0][0x358] ;  /* 0x00006b00ff0677ac */ /* 0x000e220008000a00 */
[----:B------:R-:W-:Y:S01]  /*0140*/  IADD3 R3, PT, PT, -R9, UR4, RZ ;  /* 0x0000000409037c10 */ /* 0x000fe2000fffe1ff */
[----:B------:R-:W-:-:S03]  /*0150*/  IMAD.MOV.U32 R0, RZ, RZ, R7 ;  /* 0x000000ffff007224 */ /* 0x000fc600078e0007 */
[----:B------:R-:W-:-:S07]  /*0160*/  ISETP.GT.U32.AND P0, PT, R3, -0x4, PT ;  /* 0xfffffffc0300780c */ /* 0x000fce0003f04070 */
[----:B------:R-:W-:Y:S06]  /*0170*/  @!P1 BRA `(.L_x_1) ;  /* 0x0000000000489947 */ /* 0x000fec0003800000 */
[----:B------:R-:W1:Y:S01]  /*0180*/  LDCU.64 UR8, c[0x0][0x380] ;  /* 0x00007000ff0877ac */ /* 0x000e620008000a00 */
[----:B------:R-:W-:Y:S01]  /*0190*/  SHF.R.S32.HI R0, RZ, 0x1f, R7 ;  /* 0x0000001fff007819 */ /* 0x000fe20000011407 */
[----:B------:R-:W-:Y:S01]  /*01a0*/  IMAD.MOV R6, RZ, RZ, -R2 ;  /* 0x000000ffff067224 */ /* 0x000fe200078e0a02 */
[----:B------:R-:W2:Y:S01]  /*01b0*/  LDCU.64 UR10, c[0x0][0x388] ;  /* 0x00007100ff0a77ac */ /* 0x000ea20008000a00 */
[----:B-1----:R-:W-:-:S04]  /*01c0*/  IADD3 R11, P1, PT, -R7, UR8, RZ ;  /* 0x00000008070b7c10 */ /* 0x002fc8000ff3e1ff */
[----:B------:R-:W-:Y:S01]  /*01d0*/  IADD3.X R8, PT, PT, ~R0, UR9, RZ, P1, !PT ;  /* 0x0000000900087c10 */ /* 0x000fe20008ffe5ff */
[----:B--2---:R-:W-:-:S08]  /*01e0*/  IMAD.MOV.U32 R0, RZ, RZ, R7 ;  /* 0x000000ffff007224 */ /* 0x004fd000078e0007 */
.L_x_2:
[----:B-1----:R-:W-:Y:S02]  /*01f0*/  SHF.R.S32.HI R5, RZ, 0x1f, R0 ;  /* 0x0000001fff057819 */ /* 0x002fe40000011400 */
[----:B------:R-:W-:-:S05]  /*0200*/  IADD3 R2, P1, PT, R0, R11, RZ ;  /* 0x0000000b00027210 */ /* 0x000fca0007f3e0ff */
[----:B------:R-:W-:-:S06]  /*0210*/  IMAD.X R3, R5, 0x1, R8, P1 ;  /* 0x0000000105037824 */ /* 0x000fcc00008e0608 */
[----:B0-----:R-:W2:Y:S01]  /*0220*/  LDG.E.U8 R3, desc[UR6][R2.64] ;  /* 0x0000000602037981 */ /* 0x001ea2000c1e1100 */
[----:B------:R-:W-:Y:S01]  /*0230*/  IADD3 R4, P1, PT, R0, UR10, RZ ;  /* 0x0000000a00047c10 */ /* 0x000fe2000ff3e0ff */
[----:B------:R-:W-:Y:S02]  /*0240*/  VIADD R6, R6, 0x1 ;  /* 0x0000000106067836 */ /* 0x000fe40000000000 */
[----:B------:R-:W-:Y:S01]  /*0250*/  VIADD R0, R0, 0x1 ;  /* 0x0000000100007836 */ /* 0x000fe20000000000 */
[----:B------:R-:W-:Y:S02]  /*0260*/  IADD3.X R5, PT, PT, R5, UR11, RZ, P1, !PT ;  /* 0x0000000b05057c10 */ /* 0x000fe40008ffe4ff */
[----:B------:R-:W-:-:S03]  /*0270*/  ISETP.NE.AND P1, PT, R6, RZ, PT ;  /* 0x000000ff0600720c */ /* 0x000fc60003f25270 */
[----:B--2---:R1:W-:Y:S10]  /*0280*/  STG.E.U8 desc[UR6][R4.64], R3 ;  /* 0x0000000304007986 */ /* 0x0043f4000c101106 */
[----:B------:R-:W-:Y:S05]  /*0290*/  @P1 BRA `(.L_x_2) ;  /* 0xfffffffc00d41947 */ /* 0x000fea000383ffff */
.L_x_1:
[----:B0-----:R-:W-:Y:S05]  /*02a0*/  @P0 EXIT ;  /* 0x000000000000094d */ /* 0x001fea0003800000 */
[----:B------:R-:W0:Y:S01]  /*02b0*/  LDCU.128 UR8, c[0x0][0x380] ;  /* 0x00007000ff0877ac */ /* 0x000e220008000c00 */
[----:B-1----:R-:W-:Y:S02]  /*02c0*/  IADD3 R4, PT, PT, -R7, UR4, R0 ;  /* 0x0000000407047c10 */ /* 0x002fe4000fffe100 */
[----:B------:R-:W-:-:S03]  /*02d0*/  SHF.R.S32.HI R2, RZ, 0x1f, R7 ;  /* 0x0000001fff027819 */ /* 0x000fc60000011407 */
[----:B------:R-:W-:-:S05]  /*02e0*/  IMAD.IADD R4, R4, 0x1, -R9 ;  /* 0x0000000104047824 */ /* 0x000fca00078e0a09 */
[----:B------:R-:W-:Y:S01]  /*02f0*/  ISETP.GE.AND P0, PT, R4, RZ, PT ;  /* 0x000000ff0400720c */ /* 0x000fe20003f06270 */
[----:B0-----:R-:W-:Y:S01]  /*0300*/  UIADD3 UR4, UP0, UPT, UR10, 0x3, URZ ;  /* 0x000000030a047890 */ /* 0x001fe2000ff1e0ff */
[----:B------:R-:W-:-:S03]  /*0310*/  IADD3 R3, P1, PT, -R7, UR8, RZ ;  /* 0x0000000807037c10 */ /* 0x000fc6000ff3e1ff */
[----:B------:R-:W-:Y:S01]  /*0320*/  UIADD3.X UR5, UPT, UPT, URZ, UR11, URZ, UP0, !UPT ;  /* 0x0000000bff057290 */ /* 0x000fe200087fe4ff */
[----:B------:R-:W-:-:S07]  /*0330*/  IADD3.X R2, PT, PT, ~R2, UR9, RZ, P1, !PT ;  /* 0x0000000902027c10 */ /* 0x000fce0008ffe5ff */
[----:B------:R-:W-:Y:S05]  /*0340*/  @P0 BRA `(.L_x_3) ;  /* 0x00000004008c0947 */ /* 0x000fea0003800000 */
[----:B------:R-:W-:Y:S01]  /*0350*/  IMAD.MOV R5, RZ, RZ, -R4 ;  /* 0x000000ffff057224 */ /* 0x000fe200078e0a04 */
[----:B------:R-:W-:-:S04]  /*0360*/  PLOP3.LUT P0, PT, PT, PT, PT, 0x80, 0x8 ;  /* 0x000000000008781c */ /* 0x000fc80003f0f070 */
[----:B------:R-:W-:-:S13]  /*0370*/  ISETP.GT.AND P1, PT, R5, 0xc, PT ;  /* 0x0000000c0500780c */ /* 0x000fda0003f24270 */
[----:B------:R-:W-:Y:S05]  /*0380*/  @!P1 BRA `(.L_x_4) ;  /* 0x0000000000f09947 */ /* 0x000fea0003800000 */
[----:B------:R-:W-:-:S13]  /*0390*/  PLOP3.LUT P0, PT, PT, PT, PT, 0x8, 0x80 ;  /* 0x000000000080781c */ /* 0x000fda0003f0e170 */
.L_x_5:
[----:B---3--:R-:W-:Y:S02]  /*03a0*/  SHF.R.S32.HI R7, RZ, 0x1f, R0 ;  /* 0x0000001fff077819 */ /* 0x008fe40000011400 */
[----:B------:R-:W-:-:S05]  /*03b0*/  IADD3 R10, P1, PT, R0, R3, RZ ;  /* 0x00000003000a7210 */ /* 0x000fca0007f3e0ff */
[----:B------:R-:W-:-:S05]  /*03c0*/  IMAD.X R11, R7, 0x1, R2, P1 ;  /* 0x00000001070b7824 */ /* 0x000fca00008e0602 */
[----:B------:R-:W2:Y:S01]  /*03d0*/  LDG.E.U8 R5, desc[UR6][R10.64] ;  /* 0x000000060a057981 */ /* 0x000ea2000c1e1100 */
[----:B------:R-:W-:-:S04]  /*03e0*/  IADD3 R6, P1, PT, R0, UR4, RZ ;  /* 0x0000000400067c10 */ /* 0x000fc8000ff3e0ff */
[----:B------:R-:W-:-:S05]  /*03f0*/  IADD3.X R7, PT, PT, R7, UR5, RZ, P1, !PT ;  /* 0x0000000507077c10 */ /* 0x000fca0008ffe4ff */
[----:B--2---:R0:W-:Y:S04]  /*0400*/  STG.E.U8 desc[UR6][R6.64+-0x3], R5 ;  /* 0xfffffd0506007986 */ /* 0x0041e8000c101106 */
[----:B------:R-:W2:Y:S04]  /*0410*/  LDG.E.U8 R15, desc[UR6][R10.64+0x1] ;  /* 0x000001060a0f7981 */ /* 0x000ea8000c1e1100 */
[----:B--2---:R1:W-:Y:S04]  /*0420*/  STG.E.U8 desc[UR6][R6.64+-0x2], R15 ;  /* 0xfffffe0f06007986 */ /* 0x0043e8000c101106 */
[----:B------:R-:W2:Y:S01]  /*0430*/  LDG.E.U8 R17, desc[UR6][R10.64+0x2] ;  /* 0x000002060a117981 */ /* 0x000ea2000c1e1100 */
[----:B------:R-:W-:-:S05]  /*0440*/  VIADD R8, R0, 0x4 ;  /* 0x0000000400087836 */ /* 0x000fca0000000000 */
[----:B------:R-:W-:Y:S02]  /*0450*/  SHF.R.S32.HI R9, RZ, 0x1f, R8 ;  /* 0x0000001fff097819 */ /* 0x000fe40000011408 */
[C---:B------:R-:W-:Y:S01]  /*0460*/  IADD3 R12, P1, PT, R8.reuse, R3, RZ ;  /* 0x00000003080c7210 */ /* 0x040fe20007f3e0ff */
[----:B--2---:R2:W-:Y:S04]  /*0470*/  STG.E.U8 desc[UR6][R6.64+-0x1], R17 ;  /* 0xffffff1106007986 */ /* 0x0045e8000c101106 */
[----:B------:R-:W3:Y:S01]  /*0480*/  LDG.E.U8 R19, desc[UR6][R10.64+0x3] ;  /* 0x000003060a137981 */ /* 0x000ee2000c1e1100 */
[C---:B------:R-:W-:Y:S01]  /*0490*/  IMAD.X R13, R9.reuse, 0x1, R2, P1 ;  /* 0x00000001090d7824 */ /* 0x040fe200008e0602 */
[----:B------:R-:W-:Y:S02]  /*04a0*/  IADD3 R8, P1, PT, R8, UR4, RZ ;  /* 0x0000000408087c10 */ /* 0x000fe4000ff3e0ff */
[----:B---3--:R3:W-:Y:S04]  /*04b0*/  STG.E.U8 desc[UR6][R6.64], R19 ;  /* 0x0000001306007986 */ /* 0x0087e8000c101106 */
[----:B0-----:R-:W4:Y:S01]  /*04c0*/  LDG.E.U8 R5, desc[UR6][R12.64] ;  /* 0x000000060c057981 */ /* 0x001f22000c1e1100 */
[----:B------:R-:W-:-:S05]  /*04d0*/  IADD3.X R9, PT, PT, R9, UR5, RZ, P1, !PT ;  /* 0x0000000509097c10 */ /* 0x000fca0008ffe4ff */
[----:B----4-:R0:W-:Y:S04]  /*04e0*/  STG.E.U8 desc[UR6][R8.64+-0x3], R5 ;  /* 0xfffffd0508007986 */ /* 0x0101e8000c101106 */
[----:B-1----:R-:W4:Y:S04]  /*04f0*/  LDG.E.U8 R15, desc[UR6][R12.64+0x1] ;  /* 0x000001060c0f7981 */ /* 0x002f28000c1e1100 */
[----:B----4-:R1:W-:Y:S04]  /*0500*/  STG.E.U8 desc[UR6][R8.64+-0x2], R15 ;  /* 0xfffffe0f08007986 */ /* 0x0103e8000c101106 */
[----:B--2---:R-:W2:Y:S01]  /*0510*/  LDG.E.U8 R17, desc[UR6][R12.64+0x2] ;  /* 0x000002060c117981 */ /* 0x004ea2000c1e1100 */
[----:B------:R-:W-:-:S05]  /*0520*/  VIADD R14, R0, 0x8 ;  /* 0x00000008000e7836 */ /* 0x000fca0000000000 */
[----:B---3--:R-:W-:Y:S02]  /*0530*/  SHF.R.S32.HI R7, RZ, 0x1f, R14 ;  /* 0x0000001fff077819 */ /* 0x008fe4000001140e */
        /* <DEDUP_REMOVED lines=25> */
[----:B------:R-:W4:Y:S01]  /*06d0*/  LDG.E.U8 R11, desc[UR6][R12.64+0x2] ;  /* 0x000002060c0b7981 */ /* 0x000f22000c1e1100 */
[----:B------:R-:W-:-:S05]  /*06e0*/  VIADD R4, R4, 0x10 ;  /* 0x0000001004047836 */ /* 0x000fca0000000000 */
[----:B------:R-:W-:Y:S01]  /*06f0*/  ISETP.GE.AND P1, PT, R4, -0xc, PT ;  /* 0xfffffff40400780c */ /* 0x000fe20003f26270 */
[----:B----4-:R3:W-:Y:S04]  /*0700*/  STG.E.U8 desc[UR6][R8.64+-0x1], R11 ;  /* 0xffffff0b08007986 */ /* 0x0107e8000c101106 */
[----:B--2---:R-:W2:Y:S01]  /*0710*/  LDG.E.U8 R17, desc[UR6][R12.64+0x3] ;  /* 0x000003060c117981 */ /* 0x004ea2000c1e1100 */
[----:B------:R-:W-:-:S03]  /*0720*/  VIADD R0, R0, 0x10 ;  /* 0x0000001000007836 */ /* 0x000fc60000000000 */
[----:B--2---:R3:W-:Y:S04]  /*0730*/  STG.E.U8 desc[UR6][R8.64], R17 ;  /* 0x0000001108007986 */ /* 0x0047e8000c101106 */
[----:B------:R-:W-:Y:S05]  /*0740*/  @!P1 BRA `(.L_x_5) ;  /* 0xfffffffc00149947 */ /* 0x000fea000383ffff */
.L_x_4:
[----:B---3--:R-:W-:-:S05]  /*0750*/  IMAD.MOV R5, RZ, RZ, -R4 ;  /* 0x000000ffff057224 */ /* 0x008fca00078e0a04 */
[----:B------:R-:W-:-:S13]  /*0760*/  ISETP.GT.AND P1, PT, R5, 0x4, PT ;  /* 0x000000040500780c */ /* 0x000fda0003f24270 */
[----:B------:R-:W-:Y:S05]  /*0770*/  @!P1 BRA `(.L_x_6) ;  /* 0x0000000000789947 */ /* 0x000fea0003800000 */
[----:B------:R-:W-:Y:S02]  /*0780*/  SHF.R.S32.HI R7, RZ, 0x1f, R0 ;  /* 0x0000001fff077819 */ /* 0x000fe40000011400 */
        /* <DEDUP_REMOVED lines=22> */
[----:B------:R-:W4:Y:S04]  /*08f0*/  LDG.E.U8 R11, desc[UR6][R12.64+0x2] ;  /* 0x000002060c0b7981 */ /* 0x000f28000c1e1100 */
[----:B----4-:R3:W-:Y:S04]  /*0900*/  STG.E.U8 desc[UR6][R8.64+-0x1], R11 ;  /* 0xffffff0b08007986 */ /* 0x0107e8000c101106 */
[----:B--2---:R-:W2:Y:S01]  /*0910*/  LDG.E.U8 R17, desc[UR6][R12.64+0x3] ;  /* 0x000003060c117981 */ /* 0x004ea2000c1e1100 */
[----:B------:R-:W-:Y:S01]  /*0920*/  PLOP3.LUT P0, PT, PT, PT, PT, 0x8, 0x80 ;  /* 0x000000000080781c */ /* 0x000fe20003f0e170 */
[----:B------:R-:W-:-:S02]  /*0930*/  VIADD R4, R4, 0x8 ;  /* 0x0000000804047836 */ /* 0x000fc40000000000 */
[----:B------:R-:W-:Y:S01]  /*0940*/  VIADD R0, R0, 0x8 ;  /* 0x0000000800007836 */ /* 0x000fe20000000000 */
[----:B--2---:R3:W-:Y:S09]  /*0950*/  STG.E.U8 desc[UR6][R8.64], R17 ;  /* 0x0000001108007986 */ /* 0x0047f2000c101106 */
.L_x_6:
[----:B------:R-:W-:-:S13]  /*0960*/  ISETP.NE.OR P0, PT, R4, RZ, P0 ;  /* 0x000000ff0400720c */ /* 0x000fda0000705670 */
[----:B------:R-:W-:Y:S05]  /*0970*/  @!P0 EXIT ;  /* 0x000000000000894d */ /* 0x000fea0003800000 */
.L_x_3:
[----:B0--3--:R-:W-:Y:S02]  /*0980*/  SHF.R.S32.HI R9, RZ, 0x1f, R0 ;  /* 0x0000001fff097819 */ /* 0x009fe40000011400 */
        /* <DEDUP_REMOVED lines=10> */
[----:B------:R-:W-:Y:S01]  /*0a30*/  ISETP.NE.AND P0, PT, R4, RZ, PT ;  /* 0x000000ff0400720c */ /* 0x000fe20003f05270 */
[----:B--2---:R0:W-:Y:S04]  /*0a40*/  STG.E.U8 desc[UR6][R8.64+-0x1], R13 ;  /* 0xffffff0d08007986 */ /* 0x0041e8000c101106 */
[----:B------:R-:W2:Y:S01]  /*0a50*/  LDG.E.U8 R15, desc[UR6][R6.64+0x3] ;  /* 0x00000306060f7981 */ /* 0x000ea2000c1e1100 */
[----:B------:R-:W-:-:S03]  /*0a60*/  VIADD R0, R0, 0x4 ;  /* 0x0000000400007836 */ /* 0x000fc60000000000 */
[----:B--2---:R0:W-:Y:S04]  /*0a70*/  STG.E.U8 desc[UR6][R8.64], R15 ;  /* 0x0000000f08007986 */ /* 0x0041e8000c101106 */
[----:B------:R-:W-:Y:S05]  /*0a80*/  @P0 BRA `(.L_x_3) ;  /* 0xfffffffc00bc0947 */ /* 0x000fea000383ffff */
[----:B------:R-:W-:Y:S05]  /*0a90*/  EXIT ;  /* 0x000000000000794d */ /* 0x000fea0003800000 */
.L_x_7:
[----:B------:R-:W-:-:S00]  /*0aa0*/  BRA `(.L_x_7) ;  /* 0xfffffffc00fc7947 */ /* 0x000fc0000383ffff */
[----:B------:R-:W-:-:S00]  /*0ab0*/  NOP ;  /* 0x0000000000007918 */ /* 0x000fc00000000000 */
        /* <DEDUP_REMOVED lines=12> */
.L_x_8:


//--------------------- .nv.shared.reserved.0     --------------------------
	.section	.nv.shared.reserved.0,"aw",@nobits
	.weak		__nv_reservedSMEM_offset_0_alias
	.size		__nv_reservedSMEM_offset_0_alias, 0, 64
	.other		__nv_reservedSMEM_offset_0_alias,@"STO_CUDA_RESERVED_SHARED STV_DEFAULT"
__nv_reservedSMEM_offset_0_alias:
	.zero		0
	.zero		64


//--------------------- .nv.constant0._Z2RSPcS_i  --------------------------
	.section	.nv.constant0._Z2RSPcS_i,"a",@progbits
	.sectionflags	@""
	.align	4
.nv.constant0._Z2RSPcS_i:
	.zero		916


//--------------------- SYMBOLS --------------------------

	.type		.nv.reservedSmem.offset0,@object
	.size		.nv.reservedSmem.offset0,0x4
